	.headerflags	@"EF_CUDA_TEXMODE_UNIFIED EF_CUDA_64BIT_ADDRESS EF_CUDA_ACCELERATORS EF_CUDA_SM90 EF_CUDA_VIRTUAL_SM(EF_CUDA_SM90)"
	.elftype	@"ET_EXEC"


//--------------------- .nv.info                  --------------------------
	.section	.nv.info,"",@"SHT_CUDA_INFO"
	.align	4


	//----- nvinfo : EIATTR_REGCOUNT
	.align		4
        /*0000*/ 	.byte	0x04, 0x2f
        /*0002*/ 	.short	(.L_3 - .L_2)
	.align		4
.L_2:
        /*0004*/ 	.word	index@(triton_poi_fused__native_batch_norm_legit_no_training_add_leaky_relu_19)
        /*0008*/ 	.word	0x00000030


	//----- nvinfo : EIATTR_MIN_STACK_SIZE
	.align		4
.L_3:
        /*000c*/ 	.byte	0x04, 0x12
        /*000e*/ 	.short	(.L_5 - .L_4)
	.align		4
.L_4:
        /*0010*/ 	.word	index@(triton_poi_fused__native_batch_norm_legit_no_training_add_leaky_relu_19)
        /*0014*/ 	.word	0x00000000


	//----- nvinfo : EIATTR_FRAME_SIZE
	.align		4
.L_5:
        /*0018*/ 	.byte	0x04, 0x11
        /*001a*/ 	.short	(.L_7 - .L_6)
	.align		4
.L_6:
        /*001c*/ 	.word	index@(triton_poi_fused__native_batch_norm_legit_no_training_add_leaky_relu_19)
        /*0020*/ 	.word	0x00000000


	//----- nvinfo : EIATTR_MIN_STACK_SIZE
	.align		4
.L_7:
        /*0024*/ 	.byte	0x04, 0x12
        /*0026*/ 	.short	(.L_9 - .L_8)
	.align		4
.L_8:
        /*0028*/ 	.word	index@(triton_poi_fused__native_batch_norm_legit_no_training_add_leaky_relu_19)
        /*002c*/ 	.word	0x00000000
.L_9:


//--------------------- .nv.info.triton_poi_fused__native_batch_norm_legit_no_training_add_leaky_relu_19 --------------------------
	.section	.nv.info.triton_poi_fused__native_batch_norm_legit_no_training_add_leaky_relu_19,"",@"SHT_CUDA_INFO"
	.sectionflags	@""
	.align	4


	//----- nvinfo : EIATTR_CUDA_API_VERSION
	.align		4
        /*0000*/ 	.byte	0x04, 0x37
        /*0002*/ 	.short	(.L_11 - .L_10)
.L_10:
        /*0004*/ 	.word	0x0000007c


	//----- nvinfo : EIATTR_KPARAM_INFO
	.align		4
.L_11:
        /*0008*/ 	.byte	0x04, 0x17
        /*000a*/ 	.short	(.L_13 - .L_12)
.L_12:
        /*000c*/ 	.word	0x00000000
        /*0010*/ 	.short	0x000b
        /*0012*/ 	.short	0x0058
        /*0014*/ 	.byte	0x00, 0xf0, 0x11, 0x00


	//----- nvinfo : EIATTR_KPARAM_INFO
	.align		4
.L_13:
        /*0018*/ 	.byte	0x04, 0x17
        /*001a*/ 	.short	(.L_15 - .L_14)
.L_14:
        /*001c*/ 	.word	0x00000000
        /*0020*/ 	.short	0x000a
        /*0022*/ 	.short	0x0050
        /*0024*/ 	.byte	0x00, 0xf4, 0x21, 0x00


	//----- nvinfo : EIATTR_KPARAM_INFO
	.align		4
.L_15:
        /*0028*/ 	.byte	0x04, 0x17
        /*002a*/ 	.short	(.L_17 - .L_16)
.L_16:
        /*002c*/ 	.word	0x00000000
        /*0030*/ 	.short	0x0009
        /*0032*/ 	.short	0x0048
        /*0034*/ 	.byte	0x00, 0xf4, 0x21, 0x00


	//----- nvinfo : EIATTR_KPARAM_INFO
	.align		4
.L_17:
        /*0038*/ 	.byte	0x04, 0x17
        /*003a*/ 	.short	(.L_19 - .L_18)
.L_18:
        /*003c*/ 	.word	0x00000000
        /*0040*/ 	.short	0x0008
        /*0042*/ 	.short	0x0040
        /*0044*/ 	.byte	0x00, 0xf4, 0x21, 0x00


	//----- nvinfo : EIATTR_KPARAM_INFO
	.align		4
.L_19:
        /*0048*/ 	.byte	0x04, 0x17
        /*004a*/ 	.short	(.L_21 - .L_20)
.L_20:
        /*004c*/ 	.word	0x00000000
        /*0050*/ 	.short	0x0007
        /*0052*/ 	.short	0x0038
        /*0054*/ 	.byte	0x00, 0xf4, 0x21, 0x00


	//----- nvinfo : EIATTR_KPARAM_INFO
	.align		4
.L_21:
        /*0058*/ 	.byte	0x04, 0x17
        /*005a*/ 	.short	(.L_23 - .L_22)
.L_22:
        /*005c*/ 	.word	0x00000000
        /*0060*/ 	.short	0x0006
        /*0062*/ 	.short	0x0030
        /*0064*/ 	.byte	0x00, 0xf4, 0x21, 0x00


	//----- nvinfo : EIATTR_KPARAM_INFO
	.align		4
.L_23:
        /*0068*/ 	.byte	0x04, 0x17
        /*006a*/ 	.short	(.L_25 - .L_24)
.L_24:
        /*006c*/ 	.word	0x00000000
        /*0070*/ 	.short	0x0005
        /*0072*/ 	.short	0x0028
        /*0074*/ 	.byte	0x00, 0xf4, 0x21, 0x00


	//----- nvinfo : EIATTR_KPARAM_INFO
	.align		4
.L_25:
        /*0078*/ 	.byte	0x04, 0x17
        /*007a*/ 	.short	(.L_27 - .L_26)
.L_26:
        /*007c*/ 	.word	0x00000000
        /*0080*/ 	.short	0x0004
        /*0082*/ 	.short	0x0020
        /*0084*/ 	.byte	0x00, 0xf4, 0x21, 0x00


	//----- nvinfo : EIATTR_KPARAM_INFO
	.align		4
.L_27:
        /*0088*/ 	.byte	0x04, 0x17
        /*008a*/ 	.short	(.L_29 - .L_28)
.L_28:
        /*008c*/ 	.word	0x00000000
        /*0090*/ 	.short	0x0003
        /*0092*/ 	.short	0x0018
        /*0094*/ 	.byte	0x00, 0xf4, 0x21, 0x00


	//----- nvinfo : EIATTR_KPARAM_INFO
	.align		4
.L_29:
        /*0098*/ 	.byte	0x04, 0x17
        /*009a*/ 	.short	(.L_31 - .L_30)
.L_30:
        /*009c*/ 	.word	0x00000000
        /*00a0*/ 	.short	0x0002
        /*00a2*/ 	.short	0x0010
        /*00a4*/ 	.byte	0x00, 0xf4, 0x21, 0x00


	//----- nvinfo : EIATTR_KPARAM_INFO
	.align		4
.L_31:
        /*00a8*/ 	.byte	0x04, 0x17
        /*00aa*/ 	.short	(.L_33 - .L_32)
.L_32:
        /*00ac*/ 	.word	0x00000000
        /*00b0*/ 	.short	0x0001
        /*00b2*/ 	.short	0x0008
        /*00b4*/ 	.byte	0x00, 0xf4, 0x21, 0x00


	//----- nvinfo : EIATTR_KPARAM_INFO
	.align		4
.L_33:
        /*00b8*/ 	.byte	0x04, 0x17
        /*00ba*/ 	.short	(.L_35 - .L_34)
.L_34:
        /*00bc*/ 	.word	0x00000000
        /*00c0*/ 	.short	0x0000
        /*00c2*/ 	.short	0x0000
        /*00c4*/ 	.byte	0x00, 0xf4, 0x21, 0x00


	//----- nvinfo : EIATTR_SPARSE_MMA_MASK
	.align		4
.L_35:
        /*00c8*/ 	.byte	0x03, 0x50
        /*00ca*/ 	.short	0x0000


	//----- nvinfo : EIATTR_MAXREG_COUNT
	.align		4
        /*00cc*/ 	.byte	0x03, 0x1b
        /*00ce*/ 	.short	0x00ff


	//----- nvinfo : EIATTR_EXIT_INSTR_OFFSETS
	.align		4
        /*00d0*/ 	.byte	0x04, 0x1c
        /*00d2*/ 	.short	(.L_37 - .L_36)


	//   ....[0]....
.L_36:
        /*00d4*/ 	.word	0x000012d0


	//----- nvinfo : EIATTR_REQNTID
	.align		4
.L_37:
        /*00d8*/ 	.byte	0x04, 0x10
        /*00da*/ 	.short	(.L_39 - .L_38)
.L_38:
        /*00dc*/ 	.word	0x00000080
        /*00e0*/ 	.word	0x00000001
        /*00e4*/ 	.word	0x00000001


	//----- nvinfo : EIATTR_CBANK_PARAM_SIZE
	.align		4
.L_39:
        /*00e8*/ 	.byte	0x03, 0x19
        /*00ea*/ 	.short	0x005c


	//----- nvinfo : EIATTR_PARAM_CBANK
	.align		4
        /*00ec*/ 	.byte	0x04, 0x0a
        /*00ee*/ 	.short	(.L_41 - .L_40)
	.align		4
.L_40:
        /*00f0*/ 	.word	index@(.nv.constant0.triton_poi_fused__native_batch_norm_legit_no_training_add_leaky_relu_19)
        /*00f4*/ 	.short	0x0210
        /*00f6*/ 	.short	0x005c


	//----- nvinfo : EIATTR_SW_WAR
	.align		4
.L_41:
        /*00f8*/ 	.byte	0x04, 0x36
        /*00fa*/ 	.short	(.L_43 - .L_42)
.L_42:
        /*00fc*/ 	.word	0x00000008
.L_43:


//--------------------- .nv.callgraph             --------------------------
	.section	.nv.callgraph,"",@"SHT_CUDA_CALLGRAPH"
	.align	4
	.sectionentsize	8
	.align		4
        /*0000*/ 	.word	0x00000000
	.align		4
        /*0004*/ 	.word	0xffffffff
	.align		4
        /*0008*/ 	.word	0x00000000
	.align		4
        /*000c*/ 	.word	0xfffffffe
	.align		4
        /*0010*/ 	.word	0x00000000
	.align		4
        /*0014*/ 	.word	0xfffffffd
	.align		4
        /*0018*/ 	.word	0x00000000
	.align		4
        /*001c*/ 	.word	0xfffffffc


//--------------------- .nv.constant4             --------------------------
	.section	.nv.constant4,"a",@progbits
	.align	8
	.align		8
.nv.constant4:
        /*0000*/ 	.dword	_$_str
	.align		8
        /*0008*/ 	.dword	_$_str_$_2


//--------------------- .text.triton_poi_fused__native_batch_norm_legit_no_training_add_leaky_relu_19 --------------------------
	.section	.text.triton_poi_fused__native_batch_norm_legit_no_training_add_leaky_relu_19,"ax",@progbits
	.align	128
        .global         triton_poi_fused__native_batch_norm_legit_no_training_add_leaky_relu_19
        .type           triton_poi_fused__native_batch_norm_legit_no_training_add_leaky_relu_19,@function
        .size           triton_poi_fused__native_batch_norm_legit_no_training_add_leaky_relu_19,(.L_x_1 - triton_poi_fused__native_batch_norm_legit_no_training_add_leaky_relu_19)
        .other          triton_poi_fused__native_batch_norm_legit_no_training_add_leaky_relu_19,@"STO_CUDA_ENTRY STV_DEFAULT"
triton_poi_fused__native_batch_norm_legit_no_training_add_leaky_relu_19:
.text.triton_poi_fused__native_batch_norm_legit_no_training_add_leaky_relu_19:
[----:B------:R-:W-:Y:S01]  /*0000*/  LDC R1, c[0x0][0x28] ;  /* 0x00000a00ff017b82 */ /* 0x000fe20000000800 */
[----:B------:R-:W1:Y:S07]  /*0010*/  S2R R0, SR_TID.X ;  /* 0x0000000000007919 */ /* 0x000e6e0000002100 */
[----:B------:R-:W2:Y:S01]  /*0020*/  LDC.64 R20, c[0x0][0x228] ;  /* 0x00008a00ff147b82 */ /* 0x000ea20000000a00 */
[----:B------:R-:W-:Y:S01]  /*0030*/  ULDC.64 UR4, c[0x0][0x208] ;  /* 0x0000820000047ab9 */ /* 0x000fe20000000a00 */
[----:B------:R-:W3:Y:S06]  /*0040*/  S2R R3, SR_CTAID.X ;  /* 0x0000000000037919 */ /* 0x000eec0000002500 */
[----:B------:R-:W4:Y:S08]  /*0050*/  LDC.64 R30, c[0x0][0x220] ;  /* 0x00008800ff1e7b82 */ /* 0x000f300000000a00 */
[----:B------:R-:W5:Y:S08]  /*0060*/  LDC.64 R28, c[0x0][0x218] ;  /* 0x00008600ff1c7b82 */ /* 0x000f700000000a00 */
[----:B------:R-:W5:Y:S01]  /*0070*/  LDC.64 R42, c[0x0][0x230] ;  /* 0x00008c00ff2a7b82 */ /* 0x000f620000000a00 */
[----:B-1----:R-:W-:-:S07]  /*0080*/  SHF.L.U32 R0, R0, 0x2, RZ ;  /* 0x0000000200007819 */ /* 0x002fce00000006ff */
[----:B------:R-:W1:Y:S01]  /*0090*/  LDC.64 R40, c[0x0][0x238] ;  /* 0x00008e00ff287b82 */ /* 0x000e620000000a00 */
[----:B------:R-:W-:-:S04]  /*00a0*/  LOP3.LUT R0, R0, 0x1fc, RZ, 0xc0, !PT ;  /* 0x000001fc00007812 */ /* 0x000fc800078ec0ff */
[----:B---3--:R-:W-:-:S05]  /*00b0*/  LEA R0, R3, R0, 0xa ;  /* 0x0000000003007211 */ /* 0x008fca00078e50ff */
[----:B------:R-:W-:-:S05]  /*00c0*/  IMAD.HI R2, R0, 0x66666667, RZ ;  /* 0x6666666700027827 */ /* 0x000fca00078e02ff */
[----:B------:R-:W-:-:S04]  /*00d0*/  SHF.R.U32.HI R3, RZ, 0x1f, R2 ;  /* 0x0000001fff037819 */ /* 0x000fc80000011602 */
[----:B------:R-:W-:-:S05]  /*00e0*/  LEA.HI.SX32 R3, R2, R3, 0x18 ;  /* 0x0000000302037211 */ /* 0x000fca00078fc2ff */
[----:B------:R-:W-:-:S04]  /*00f0*/  IMAD R38, R3, -0x280, R0 ;  /* 0xfffffd8003267824 */ /* 0x000fc800078e0200 */
[----:B--2---:R-:W-:-:S06]  /*0100*/  IMAD.WIDE R24, R38, 0x4, R20 ;  /* 0x0000000426187825 */ /* 0x004fcc00078e0214 */
[----:B------:R-:W2:Y:S01]  /*0110*/  LDG.E.EL.128 R24, desc[UR4][R24.64] ;  /* 0x0000000418187981 */ /* 0x000ea2000c2e1d00 */
[----:B----4-:R-:W-:-:S04]  /*0120*/  IMAD.WIDE R4, R38, 0x4, R30 ;  /* 0x0000000426047825 */ /* 0x010fc800078e021e */
[----:B-----5:R-:W-:Y:S02]  /*0130*/  IMAD.WIDE R28, R0, 0x4, R28 ;  /* 0x00000004001c7825 */ /* 0x020fe400078e021c */
[----:B------:R-:W3:Y:S04]  /*0140*/  LDG.E.EL.128 R4, desc[UR4][R4.64] ;  /* 0x0000000404047981 */ /* 0x000ee8000c2e1d00 */
[----:B------:R-:W3:Y:S01]  /*0150*/  LDG.E.128 R12, desc[UR4][R28.64] ;  /* 0x000000041c0c7981 */ /* 0x000ee2000c1e1d00 */
[----:B0-----:R-:W-:-:S04]  /*0160*/  IMAD.WIDE R8, R38, 0x4, R42 ;  /* 0x0000000426087825 */ /* 0x001fc800078e022a */
[----:B-1----:R-:W-:Y:S02]  /*0170*/  IMAD.WIDE R16, R38, 0x4, R40 ;  /* 0x0000000426107825 */ /* 0x002fe400078e0228 */
[----:B------:R-:W4:Y:S04]  /*0180*/  LDG.E.EL.128 R8, desc[UR4][R8.64] ;  /* 0x0000000408087981 */ /* 0x000f28000c2e1d00 */
[----:B------:R-:W4:Y:S01]  /*0190*/  LDG.E.EL.128 R16, desc[UR4][R16.64] ;  /* 0x0000000410107981 */ /* 0x000f22000c2e1d00 */
[----:B------:R-:W-:-:S05]  /*01a0*/  IADD3 R37, R0, 0x200, RZ ;  /* 0x0000020000257810 */ /* 0x000fca0007ffe0ff */
[----:B------:R-:W-:-:S05]  /*01b0*/  IMAD.HI R2, R37, 0x66666667, RZ ;  /* 0x6666666725027827 */ /* 0x000fca00078e02ff */
[----:B------:R-:W-:-:S04]  /*01c0*/  SHF.R.U32.HI R3, RZ, 0x1f, R2 ;  /* 0x0000001fff037819 */ /* 0x000fc80000011602 */
[----:B------:R-:W-:-:S05]  /*01d0*/  LEA.HI.SX32 R2, R2, R3, 0x18 ;  /* 0x0000000302027211 */ /* 0x000fca00078fc2ff */
[----:B------:R-:W-:Y:S01]  /*01e0*/  IMAD R37, R2, -0x280, R37 ;  /* 0xfffffd8002257824 */ /* 0x000fe200078e0225 */
[----:B------:R-:W-:-:S03]  /*01f0*/  HFMA2.MMA R2, -RZ, RZ, 1.625, 0 ;  /* 0x3e800000ff027435 */ /* 0x000fc600000001ff */
[----:B------:R-:W-:-:S04]  /*0200*/  IMAD.WIDE R20, R37, 0x4, R20 ;  /* 0x0000000425147825 */ /* 0x000fc800078e0214 */
[----:B------:R-:W-:Y:S02]  /*0210*/  IMAD.WIDE R32, R37, 0x4, R30 ;  /* 0x0000000425207825 */ /* 0x000fe400078e021e */
[----:B------:R-:W5:Y:S04]  /*0220*/  LDG.E.128 R28, desc[UR4][R28.64+0x800] ;  /* 0x000800041c1c7981 */ /* 0x000f68000c1e1d00 */
[----:B------:R-:W5:Y:S01]  /*0230*/  LDG.E.EL.128 R32, desc[UR4][R32.64] ;  /* 0x0000000420207981 */ /* 0x000f62000c2e1d00 */
[----:B--2---:R-:W-:Y:S01]  /*0240*/  FADD R22, R24, 9.9999997473787516356e-06 ;  /* 0x3727c5ac18167421 */ /* 0x004fe20000000000 */
[----:B------:R-:W-:-:S03]  /*0250*/  FADD R25, R25, 9.9999997473787516356e-06 ;  /* 0x3727c5ac19197421 */ /* 0x000fc60000000000 */
[----:B------:R0:W1:Y:S08]  /*0260*/  MUFU.SQRT R3, R22 ;  /* 0x0000001600037308 */ /* 0x0000700000002000 */
[----:B------:R-:W2:Y:S01]  /*0270*/  MUFU.SQRT R24, R25 ;  /* 0x0000001900187308 */ /* 0x000ea20000002000 */
[----:B---3--:R-:W-:Y:S01]  /*0280*/  FADD R4, R12, -R4 ;  /* 0x800000040c047221 */ /* 0x008fe20000000000 */
[----:B------:R-:W-:Y:S01]  /*0290*/  FADD R5, R13, -R5 ;  /* 0x800000050d057221 */ /* 0x000fe20000000000 */
[----:B0-----:R-:W3:Y:S01]  /*02a0*/  LDG.E.EL.128 R20, desc[UR4][R20.64] ;  /* 0x0000000414147981 */ /* 0x001ee2000c2e1d00 */
[----:B-1----:R-:W-:-:S02]  /*02b0*/  FSETP.GT.AND P0, PT, R3, 8.50705917302346158658e+37, PT ;  /* 0x7e8000000300780b */ /* 0x002fc40003f04000 */
[----:B------:R-:W-:Y:S02]  /*02c0*/  FSETP.GEU.AND P2, PT, R3, 1.175494350822287508e-38, PT ;  /* 0x008000000300780b */ /* 0x000fe40003f4e000 */
[C---:B--2---:R-:W-:Y:S02]  /*02d0*/  FSETP.GT.AND P1, PT, R24.reuse, 8.50705917302346158658e+37, PT ;  /* 0x7e8000001800780b */ /* 0x044fe40003f24000 */
[----:B------:R-:W-:-:S07]  /*02e0*/  FSETP.GEU.AND P3, PT, R24, 1.175494350822287508e-38, PT ;  /* 0x008000001800780b */ /* 0x000fce0003f6e000 */
[----:B------:R-:W-:-:S04]  /*02f0*/  @P0 FMUL R3, R3, 0.25 ;  /* 0x3e80000003030820 */ /* 0x000fc80000400000 */
[----:B------:R-:W-:Y:S01]  /*0300*/  @!P2 FMUL R3, R3, 16777216 ;  /* 0x4b8000000303a820 */ /* 0x000fe20000400000 */
[----:B------:R-:W-:-:S04]  /*0310*/  @P1 FMUL R24, R24, 0.25 ;  /* 0x3e80000018181820 */ /* 0x000fc80000400000 */
[----:B------:R-:W-:Y:S01]  /*0320*/  @!P3 FMUL R24, R24, 16777216 ;  /* 0x4b8000001818b820 */ /* 0x000fe20000400000 */
[----:B------:R-:W0:Y:S01]  /*0330*/  MUFU.RCP R3, R3 ;  /* 0x0000000300037308 */ /* 0x000e220000001000 */
[----:B------:R-:W-:-:S07]  /*0340*/  FSEL R12, R2, 1, P0 ;  /* 0x3f800000020c7808 */ /* 0x000fce0000000000 */
[----:B------:R-:W1:Y:S01]  /*0350*/  MUFU.RCP R24, R24 ;  /* 0x0000001800187308 */ /* 0x000e620000001000 */
[----:B------:R-:W-:Y:S01]  /*0360*/  FSEL R13, R2, 1, P1 ;  /* 0x3f800000020d7808 */ /* 0x000fe20000800000 */
[----:B------:R-:W-:-:S04]  /*0370*/  @!P2 FMUL R12, R12, 16777216 ;  /* 0x4b8000000c0ca820 */ /* 0x000fc80000400000 */
[----:B------:R-:W-:Y:S01]  /*0380*/  @!P3 FMUL R13, R13, 16777216 ;  /* 0x4b8000000d0db820 */ /* 0x000fe20000400000 */
[----:B0-----:R-:W-:Y:S01]  /*0390*/  FMUL R3, R3, R12 ;  /* 0x0000000c03037220 */ /* 0x001fe20000400000 */
[----:B------:R-:W-:Y:S02]  /*03a0*/  FADD R27, R27, 9.9999997473787516356e-06 ;  /* 0x3727c5ac1b1b7421 */ /* 0x000fe40000000000 */
[----:B-1----:R-:W-:Y:S01]  /*03b0*/  FMUL R12, R24, R13 ;  /* 0x0000000d180c7220 */ /* 0x002fe20000400000 */
[----:B------:R-:W-:Y:S02]  /*03c0*/  FADD R13, R26, 9.9999997473787516356e-06 ;  /* 0x3727c5ac1a0d7421 */ /* 0x000fe40000000000 */
[----:B------:R-:W0:Y:S08]  /*03d0*/  MUFU.SQRT R26, R27 ;  /* 0x0000001b001a7308 */ /* 0x000e300000002000 */
[----:B------:R-:W1:Y:S01]  /*03e0*/  MUFU.SQRT R25, R13 ;  /* 0x0000000d00197308 */ /* 0x000e620000002000 */
[----:B0-----:R-:W-:-:S02]  /*03f0*/  FSETP.GT.AND P1, PT, R26, 8.50705917302346158658e+37, PT ;  /* 0x7e8000001a00780b */ /* 0x001fc40003f24000 */
[----:B------:R-:W-:Y:S02]  /*0400*/  FSETP.GEU.AND P3, PT, R26, 1.175494350822287508e-38, PT ;  /* 0x008000001a00780b */ /* 0x000fe40003f6e000 */
[C---:B-1----:R-:W-:Y:S02]  /*0410*/  FSETP.GT.AND P0, PT, R25.reuse, 8.50705917302346158658e+37, PT ;  /* 0x7e8000001900780b */ /* 0x042fe40003f04000 */
[----:B------:R-:W-:-:S07]  /*0420*/  FSETP.GEU.AND P2, PT, R25, 1.175494350822287508e-38, PT ;  /* 0x008000001900780b */ /* 0x000fce0003f4e000 */
[----:B------:R-:W-:-:S04]  /*0430*/  @P1 FMUL R26, R26, 0.25 ;  /* 0x3e8000001a1a1820 */ /* 0x000fc80000400000 */
[----:B------:R-:W-:Y:S01]  /*0440*/  @P0 FMUL R25, R25, 0.25 ;  /* 0x3e80000019190820 */ /* 0x000fe20000400000 */
[----:B------:R-:W-:-:S03]  /*0450*/  @!P3 FMUL R26, R26, 16777216 ;  /* 0x4b8000001a1ab820 */ /* 0x000fc60000400000 */
[----:B------:R-:W-:Y:S01]  /*0460*/  @!P2 FMUL R25, R25, 16777216 ;  /* 0x4b8000001919a820 */ /* 0x000fe20000400000 */
[----:B------:R-:W-:Y:S01]  /*0470*/  FMUL R3, R3, R4 ;  /* 0x0000000403037220 */ /* 0x000fe20000400000 */
[----:B------:R-:W-:Y:S01]  /*0480*/  FMUL R12, R12, R5 ;  /* 0x000000050c0c7220 */ /* 0x000fe20000400000 */
[----:B------:R-:W0:Y:S02]  /*0490*/  MUFU.RCP R24, R26 ;  /* 0x0000001a00187308 */ /* 0x000e240000001000 */
[----:B----4-:R-:W-:Y:S01]  /*04a0*/  FFMA R3, R8, R3, R16 ;  /* 0x0000000308037223 */ /* 0x010fe20000000010 */
[----:B------:R-:W-:Y:S01]  /*04b0*/  FFMA R36, R9, R12, R17 ;  /* 0x0000000c09247223 */ /* 0x000fe20000000011 */
[----:B------:R-:W-:-:S04]  /*04c0*/  FADD R8, R14, -R6 ;  /* 0x800000060e087221 */ /* 0x000fc80000000000 */
[----:B------:R-:W1:Y:S01]  /*04d0*/  MUFU.RCP R25, R25 ;  /* 0x0000001900197308 */ /* 0x000e620000001000 */
[----:B------:R-:W-:Y:S01]  /*04e0*/  FADD R9, R15, -R7 ;  /* 0x800000070f097221 */ /* 0x000fe20000000000 */
[C---:B------:R-:W-:Y:S02]  /*04f0*/  FSEL R6, R2.reuse, 1, P0 ;  /* 0x3f80000002067808 */ /* 0x040fe40000000000 */
[----:B------:R-:W-:Y:S01]  /*0500*/  FSEL R7, R2, 1, P1 ;  /* 0x3f80000002077808 */ /* 0x000fe20000800000 */
[----:B------:R-:W-:-:S04]  /*0510*/  IMAD.WIDE R4, R37, 0x4, R42 ;  /* 0x0000000425047825 */ /* 0x000fc800078e022a */
[----:B------:R-:W-:Y:S01]  /*0520*/  @!P2 FMUL R6, R6, 16777216 ;  /* 0x4b8000000606a820 */ /* 0x000fe20000400000 */
[----:B------:R-:W2:Y:S01]  /*0530*/  LDC.64 R42, c[0x0][0x250] ;  /* 0x00009400ff2a7b82 */ /* 0x000ea20000000a00 */
[----:B------:R-:W-:Y:S01]  /*0540*/  @!P3 FMUL R7, R7, 16777216 ;  /* 0x4b8000000707b820 */ /* 0x000fe20000400000 */
[----:B------:R-:W-:-:S04]  /*0550*/  IMAD.WIDE R12, R37, 0x4, R40 ;  /* 0x00000004250c7825 */ /* 0x000fc800078e0228 */
[----:B0-----:R-:W-:Y:S01]  /*0560*/  FMUL R24, R24, R7 ;  /* 0x0000000718187220 */ /* 0x001fe20000400000 */
[----:B-1----:R-:W-:Y:S01]  /*0570*/  FMUL R25, R25, R6 ;  /* 0x0000000619197220 */ /* 0x002fe20000400000 */
[----:B------:R-:W4:Y:S01]  /*0580*/  LDG.E.EL.128 R12, desc[UR4][R12.64] ;  /* 0x000000040c0c7981 */ /* 0x000f22000c2e1d00 */
[----:B------:R-:W0:Y:S03]  /*0590*/  LDC.64 R40, c[0x0][0x248] ;  /* 0x00009200ff287b82 */ /* 0x000e260000000a00 */
[----:B------:R-:W4:Y:S01]  /*05a0*/  LDG.E.EL.128 R4, desc[UR4][R4.64] ;  /* 0x0000000404047981 */ /* 0x000f22000c2e1d00 */
[----:B------:R-:W-:Y:S01]  /*05b0*/  FMUL R25, R25, R8 ;  /* 0x0000000819197220 */ /* 0x000fe20000400000 */
[----:B------:R-:W-:-:S03]  /*05c0*/  FMUL R24, R24, R9 ;  /* 0x0000000918187220 */ /* 0x000fc60000400000 */
[----:B------:R-:W1:Y:S01]  /*05d0*/  LDC.64 R8, c[0x0][0x240] ;  /* 0x00009000ff087b82 */ /* 0x000e620000000a00 */
[----:B-----5:R-:W-:Y:S01]  /*05e0*/  FADD R30, R30, -R34 ;  /* 0x800000221e1e7221 */ /* 0x020fe20000000000 */
[----:B------:R-:W-:Y:S01]  /*05f0*/  FADD R28, R28, -R32 ;  /* 0x800000201c1c7221 */ /* 0x000fe20000000000 */
[----:B------:R-:W-:Y:S01]  /*0600*/  FADD R33, R29, -R33 ;  /* 0x800000211d217221 */ /* 0x000fe20000000000 */
[----:B---3--:R-:W-:Y:S01]  /*0610*/  FADD R22, R22, 9.9999997473787516356e-06 ;  /* 0x3727c5ac16167421 */ /* 0x008fe20000000000 */
[----:B------:R-:W-:Y:S01]  /*0620*/  FADD R20, R20, 9.9999997473787516356e-06 ;  /* 0x3727c5ac14147421 */ /* 0x000fe20000000000 */
[----:B------:R-:W-:Y:S02]  /*0630*/  FADD R21, R21, 9.9999997473787516356e-06 ;  /* 0x3727c5ac15157421 */ /* 0x000fe40000000000 */
[----:B------:R-:W3:Y:S08]  /*0640*/  MUFU.SQRT R17, R22 ;  /* 0x0000001600117308 */ /* 0x000ef00000002000 */
[----:B------:R-:W5:Y:S08]  /*0650*/  MUFU.SQRT R26, R20 ;  /* 0x00000014001a7308 */ /* 0x000f700000002000 */
[----:B------:R-:W0:Y:S01]  /*0660*/  MUFU.SQRT R16, R21 ;  /* 0x0000001500107308 */ /* 0x000e220000002000 */
[----:B---3--:R-:W-:-:S02]  /*0670*/  FSETP.GT.AND P2, PT, R17, 8.50705917302346158658e+37, PT ;  /* 0x7e8000001100780b */ /* 0x008fc40003f44000 */
[----:B------:R-:W-:Y:S02]  /*0680*/  FSETP.GEU.AND P5, PT, R17, 1.175494350822287508e-38, PT ;  /* 0x008000001100780b */ /* 0x000fe40003fae000 */
[C---:B-----5:R-:W-:Y:S02]  /*0690*/  FSETP.GT.AND P0, PT, R26.reuse, 8.50705917302346158658e+37, PT ;  /* 0x7e8000001a00780b */ /* 0x060fe40003f04000 */
[----:B------:R-:W-:Y:S02]  /*06a0*/  FSETP.GEU.AND P3, PT, R26, 1.175494350822287508e-38, PT ;  /* 0x008000001a00780b */ /* 0x000fe40003f6e000 */
[C---:B0-----:R-:W-:Y:S02]  /*06b0*/  FSETP.GT.AND P1, PT, R16.reuse, 8.50705917302346158658e+37, PT ;  /* 0x7e8000001000780b */ /* 0x041fe40003f24000 */
[----:B------:R-:W-:-:S03]  /*06c0*/  FSETP.GEU.AND P4, PT, R16, 1.175494350822287508e-38, PT ;  /* 0x008000001000780b */ /* 0x000fc60003f8e000 */
[----:B------:R-:W-:-:S04]  /*06d0*/  @P2 FMUL R17, R17, 0.25 ;  /* 0x3e80000011112820 */ /* 0x000fc80000400000 */
[----:B------:R-:W-:Y:S01]  /*06e0*/  @P0 FMUL R26, R26, 0.25 ;  /* 0x3e8000001a1a0820 */ /* 0x000fe20000400000 */
[----:B------:R-:W-:Y:S01]  /*06f0*/  @!P5 FMUL R17, R17, 16777216 ;  /* 0x4b8000001111d820 */ /* 0x000fe20000400000 */
[----:B------:R-:W-:Y:S02]  /*0700*/  FFMA R20, R10, R25, R18 ;  /* 0x000000190a147223 */ /* 0x000fe40000000012 */
[----:B------:R-:W-:Y:S01]  /*0710*/  @!P3 FMUL R26, R26, 16777216 ;  /* 0x4b8000001a1ab820 */ /* 0x000fe20000400000 */
[----:B------:R-:W-:Y:S01]  /*0720*/  @P1 FMUL R16, R16, 0.25 ;  /* 0x3e80000010101820 */ /* 0x000fe20000400000 */
[----:B------:R-:W0:Y:S03]  /*0730*/  MUFU.RCP R25, R17 ;  /* 0x0000001100197308 */ /* 0x000e260000001000 */
[----:B------:R-:W-:Y:S01]  /*0740*/  @!P4 FMUL R16, R16, 16777216 ;  /* 0x4b8000001010c820 */ /* 0x000fe20000400000 */
[----:B------:R-:W-:-:S04]  /*0750*/  FSEL R18, R2, 1, P2 ;  /* 0x3f80000002127808 */ /* 0x000fc80001000000 */
[----:B------:R-:W3:Y:S01]  /*0760*/  MUFU.RCP R22, R26 ;  /* 0x0000001a00167308 */ /* 0x000ee20000001000 */
[----:B------:R-:W-:Y:S01]  /*0770*/  FFMA R21, R11, R24, R19 ;  /* 0x000000180b157223 */ /* 0x000fe20000000013 */
[----:B------:R-:W-:Y:S01]  /*0780*/  FSEL R11, R2, 1, P0 ;  /* 0x3f800000020b7808 */ /* 0x000fe20000000000 */
[----:B------:R-:W-:-:S05]  /*0790*/  @!P5 FMUL R18, R18, 16777216 ;  /* 0x4b8000001212d820 */ /* 0x000fca0000400000 */
[----:B------:R-:W5:Y:S01]  /*07a0*/  MUFU.RCP R16, R16 ;  /* 0x0000001000107308 */ /* 0x000f620000001000 */
[----:B------:R-:W-:Y:S01]  /*07b0*/  FSEL R19, R2, 1, P1 ;  /* 0x3f80000002137808 */ /* 0x000fe20000800000 */
[----:B------:R-:W-:Y:S01]  /*07c0*/  @!P3 FMUL R11, R11, 16777216 ;  /* 0x4b8000000b0bb820 */ /* 0x000fe20000400000 */
[----:B0-----:R-:W-:-:S03]  /*07d0*/  FMUL R25, R25, R18 ;  /* 0x0000001219197220 */ /* 0x001fc60000400000 */
[----:B------:R-:W-:Y:S01]  /*07e0*/  @!P4 FMUL R19, R19, 16777216 ;  /* 0x4b8000001313c820 */ /* 0x000fe20000400000 */
[----:B---3--:R-:W-:Y:S01]  /*07f0*/  FMUL R11, R22, R11 ;  /* 0x0000000b160b7220 */ /* 0x008fe20000400000 */
[----:B------:R-:W-:Y:S02]  /*0800*/  FMUL R25, R25, R30 ;  /* 0x0000001e19197220 */ /* 0x000fe40000400000 */
[----:B-----5:R-:W-:Y:S01]  /*0810*/  FMUL R22, R16, R19 ;  /* 0x0000001310167220 */ /* 0x020fe20000400000 */
[----:B------:R-:W-:Y:S01]  /*0820*/  FMUL R19, R11, R28 ;  /* 0x0000001c0b137220 */ /* 0x000fe20000400000 */
[----:B------:R-:W-:-:S04]  /*0830*/  IMAD.WIDE R10, R38, 0x4, R40 ;  /* 0x00000004260a7825 */ /* 0x000fc800078e0228 */
[----:B-1----:R-:W-:Y:S02]  /*0840*/  IMAD.WIDE R28, R0, 0x4, R8 ;  /* 0x00000004001c7825 */ /* 0x002fe400078e0208 */
[----:B------:R-:W3:Y:S02]  /*0850*/  LDG.E.EL.128 R8, desc[UR4][R10.64] ;  /* 0x000000040a087981 */ /* 0x000ee4000c2e1d00 */
[----:B----4-:R-:W-:Y:S01]  /*0860*/  FFMA R6, R6, R25, R14 ;  /* 0x0000001906067223 */ /* 0x010fe2000000000e */
[----:B--2---:R-:W-:-:S04]  /*0870*/  IMAD.WIDE R24, R38, 0x4, R42 ;  /* 0x0000000426187825 */ /* 0x004fc800078e022a */
[----:B------:R-:W-:Y:S02]  /*0880*/  FFMA R4, R4, R19, R12 ;  /* 0x0000001304047223 */ /* 0x000fe4000000000c */
[----:B------:R-:W3:Y:S04]  /*0890*/  LDG.E.128 R16, desc[UR4][R28.64] ;  /* 0x000000041c107981 */ /* 0x000ee8000c1e1d00 */
[----:B------:R-:W2:Y:S01]  /*08a0*/  LDG.E.EL.128 R24, desc[UR4][R24.64] ;  /* 0x0000000418187981 */ /* 0x000ea2000c2e1d00 */
[----:B------:R-:W-:Y:S01]  /*08b0*/  FMUL R22, R22, R33 ;  /* 0x0000002116167220 */ /* 0x000fe20000400000 */
[----:B------:R-:W-:-:S04]  /*08c0*/  IMAD.WIDE R32, R37, 0x4, R40 ;  /* 0x0000000425207825 */ /* 0x000fc800078e0228 */
[----:B------:R-:W-:Y:S02]  /*08d0*/  FADD R12, R31, -R35 ;  /* 0x800000231f0c7221 */ /* 0x000fe40000000000 */
[----:B------:R-:W4:Y:S04]  /*08e0*/  LDG.E.128 R28, desc[UR4][R28.64+0x800] ;  /* 0x000800041c1c7981 */ /* 0x000f28000c1e1d00 */
[----:B------:R-:W4:Y:S01]  /*08f0*/  LDG.E.EL.128 R32, desc[UR4][R32.64] ;  /* 0x0000000420207981 */ /* 0x000f22000c2e1d00 */
[----:B------:R-:W-:Y:S01]  /*0900*/  FFMA R5, R5, R22, R13 ;  /* 0x0000001605057223 */ /* 0x000fe2000000000d */
[----:B---3--:R-:W-:Y:S01]  /*0910*/  FADD R9, R17, -R9 ;  /* 0x8000000911097221 */ /* 0x008fe20000000000 */
[----:B------:R-:W-:Y:S01]  /*0920*/  FADD R8, R16, -R8 ;  /* 0x8000000810087221 */ /* 0x000fe20000000000 */
[----:B--2---:R-:W-:Y:S01]  /*0930*/  FADD R17, R24, 9.9999997473787516356e-06 ;  /* 0x3727c5ac18117421 */ /* 0x004fe20000000000 */
[----:B------:R-:W-:-:S05]  /*0940*/  FADD R16, R25, 9.9999997473787516356e-06 ;  /* 0x3727c5ac19107421 */ /* 0x000fca0000000000 */
[----:B------:R-:W0:Y:S01]  /*0950*/  MUFU.SQRT R17, R17 ;  /* 0x0000001100117308 */ /* 0x000e220000002000 */
[----:B------:R-:W-:Y:S01]  /*0960*/  FADD R26, R26, 9.9999997473787516356e-06 ;  /* 0x3727c5ac1a1a7421 */ /* 0x000fe20000000000 */
[----:B------:R-:W-:-:S06]  /*0970*/  FADD R27, R27, 9.9999997473787516356e-06 ;  /* 0x3727c5ac1b1b7421 */ /* 0x000fcc0000000000 */
[----:B------:R-:W1:Y:S01]  /*0980*/  MUFU.SQRT R16, R16 ;  /* 0x0000001000107308 */ /* 0x000e620000002000 */
[----:B------:R-:W-:Y:S01]  /*0990*/  FADD R10, R18, -R10 ;  /* 0x8000000a120a7221 */ /* 0x000fe20000000000 */
[----:B------:R-:W-:-:S06]  /*09a0*/  FADD R11, R19, -R11 ;  /* 0x8000000b130b7221 */ /* 0x000fcc0000000000 */
[----:B------:R-:W2:Y:S01]  /*09b0*/  MUFU.SQRT R18, R26 ;  /* 0x0000001a00127308 */ /* 0x000ea20000002000 */
[----:B0-----:R-:W-:-:S07]  /*09c0*/  FSETP.GT.AND P6, PT, R17, 8.50705917302346158658e+37, PT ;  /* 0x7e8000001100780b */ /* 0x001fce0003fc4000 */
[----:B------:R0:W3:Y:S01]  /*09d0*/  MUFU.SQRT R19, R27 ;  /* 0x0000001b00137308 */ /* 0x0000e20000002000 */
[C---:B-1----:R-:W-:Y:S02]  /*09e0*/  FSETP.GT.AND P5, PT, R16.reuse, 8.50705917302346158658e+37, PT ;  /* 0x7e8000001000780b */ /* 0x042fe40003fa4000 */
[----:B------:R-:W-:Y:S02]  /*09f0*/  FSETP.GEU.AND P3, PT, R16, 1.175494350822287508e-38, PT ;  /* 0x008000001000780b */ /* 0x000fe40003f6e000 */
[C---:B------:R-:W-:Y:S02]  /*0a00*/  FSETP.GEU.AND P4, PT, R17.reuse, 1.175494350822287508e-38, PT ;  /* 0x008000001100780b */ /* 0x040fe40003f8e000 */
[----:B--2---:R-:W-:Y:S01]  /*0a10*/  FSETP.GT.AND P2, PT, R18, 8.50705917302346158658e+37, PT ;  /* 0x7e8000001200780b */ /* 0x004fe20003f44000 */
[----:B------:R-:W-:Y:S01]  /*0a20*/  @P6 FMUL R17, R17, 0.25 ;  /* 0x3e80000011116820 */ /* 0x000fe20000400000 */
[----:B------:R-:W-:Y:S01]  /*0a30*/  FSEL R24, R2, 1, P6 ;  /* 0x3f80000002187808 */ /* 0x000fe20003000000 */
[----:B----4-:R-:W-:Y:S01]  /*0a40*/  FADD R13, R28, -R32 ;  /* 0x800000201c0d7221 */ /* 0x010fe20000000000 */
[----:B------:R-:W-:Y:S01]  /*0a50*/  FSETP.GEU.AND P1, PT, R18, 1.175494350822287508e-38, PT ;  /* 0x008000001200780b */ /* 0x000fe20003f2e000 */
[----:B------:R-:W-:Y:S01]  /*0a60*/  FADD R22, R30, -R34 ;  /* 0x800000221e167221 */ /* 0x000fe20000000000 */
[----:B------:R-:W-:Y:S01]  /*0a70*/  FADD R39, R31, -R35 ;  /* 0x800000231f277221 */ /* 0x000fe20000000000 */
[----:B0-----:R-:W0:Y:S01]  /*0a80*/  LDC.64 R26, c[0x0][0x258] ;  /* 0x00009600ff1a7b82 */ /* 0x001e220000000a00 */
[C---:B---3--:R-:W-:Y:S01]  /*0a90*/  FSETP.GT.AND P0, PT, R19.reuse, 8.50705917302346158658e+37, PT ;  /* 0x7e8000001300780b */ /* 0x048fe20003f04000 */
[----:B------:R-:W-:Y:S01]  /*0aa0*/  @P5 FMUL R16, R16, 0.25 ;  /* 0x3e80000010105820 */ /* 0x000fe20000400000 */
[----:B------:R-:W-:-:S03]  /*0ab0*/  FSETP.GEU.AND P6, PT, R19, 1.175494350822287508e-38, PT ;  /* 0x008000001300780b */ /* 0x000fc60003fce000 */
[----:B------:R-:W-:Y:S01]  /*0ac0*/  @!P3 FMUL R16, R16, 16777216 ;  /* 0x4b8000001010b820 */ /* 0x000fe20000400000 */
[----:B------:R-:W-:Y:S01]  /*0ad0*/  @P2 FMUL R18, R18, 0.25 ;  /* 0x3e80000012122820 */ /* 0x000fe20000400000 */
[----:B------:R-:W-:Y:S01]  /*0ae0*/  @!P4 FMUL R17, R17, 16777216 ;  /* 0x4b8000001111c820 */ /* 0x000fe20000400000 */
[----:B------:R-:W-:Y:S01]  /*0af0*/  FSEL R25, R2, 1, P5 ;  /* 0x3f80000002197808 */ /* 0x000fe20002800000 */
[----:B------:R1:W2:Y:S01]  /*0b00*/  MUFU.RCP R28, R16 ;  /* 0x00000010001c7308 */ /* 0x0002a20000001000 */
[----:B------:R-:W3:Y:S03]  /*0b10*/  LDC.64 R30, c[0x0][0x260] ;  /* 0x00009800ff1e7b82 */ /* 0x000ee60000000a00 */
[----:B------:R-:W-:Y:S01]  /*0b20*/  @P0 FMUL R19, R19, 0.25 ;  /* 0x3e80000013130820 */ /* 0x000fe20000400000 */
[----:B------:R-:W-:-:S03]  /*0b30*/  @!P1 FMUL R18, R18, 16777216 ;  /* 0x4b80000012129820 */ /* 0x000fc60000400000 */
[----:B------:R-:W-:Y:S01]  /*0b40*/  @!P6 FMUL R19, R19, 16777216 ;  /* 0x4b8000001313e820 */ /* 0x000fe20000400000 */
[----:B------:R-:W4:Y:S01]  /*0b50*/  MUFU.RCP R17, R17 ;  /* 0x0000001100117308 */ /* 0x000f220000001000 */
[----:B------:R-:W-:Y:S01]  /*0b60*/  @!P3 FMUL R25, R25, 16777216 ;  /* 0x4b8000001919b820 */ /* 0x000fe20000400000 */
[----:B-1----:R-:W-:-:S06]  /*0b70*/  FSEL R16, R2, 1, P0 ;  /* 0x3f80000002107808 */ /* 0x002fcc0000000000 */
[----:B------:R-:W1:Y:S01]  /*0b80*/  MUFU.RCP R18, R18 ;  /* 0x0000001200127308 */ /* 0x000e620000001000 */
[----:B--2---:R-:W-:Y:S01]  /*0b90*/  FMUL R28, R28, R25 ;  /* 0x000000191c1c7220 */ /* 0x004fe20000400000 */
[----:B------:R-:W-:-:S06]  /*0ba0*/  FSEL R25, R2, 1, P2 ;  /* 0x3f80000002197808 */ /* 0x000fcc0001000000 */
[----:B------:R-:W2:Y:S01]  /*0bb0*/  MUFU.RCP R19, R19 ;  /* 0x0000001300137308 */ /* 0x000ea20000001000 */
[----:B------:R-:W-:Y:S01]  /*0bc0*/  @!P4 FMUL R24, R24, 16777216 ;  /* 0x4b8000001818c820 */ /* 0x000fe20000400000 */
[----:B------:R-:W-:Y:S01]  /*0bd0*/  @!P1 FMUL R25, R25, 16777216 ;  /* 0x4b80000019199820 */ /* 0x000fe20000400000 */
[----:B------:R-:W-:Y:S02]  /*0be0*/  @!P6 FMUL R16, R16, 16777216 ;  /* 0x4b8000001010e820 */ /* 0x000fe40000400000 */
[----:B----4-:R-:W-:Y:S01]  /*0bf0*/  FMUL R17, R17, R24 ;  /* 0x0000001811117220 */ /* 0x010fe20000400000 */
[----:B-1----:R-:W-:-:S03]  /*0c00*/  FMUL R41, R18, R25 ;  /* 0x0000001912297220 */ /* 0x002fc60000400000 */
[----:B------:R-:W-:Y:S01]  /*0c10*/  FMUL R25, R17, R8 ;  /* 0x0000000811197220 */ /* 0x000fe20000400000 */
[----:B------:R-:W-:Y:S01]  /*0c20*/  FMUL R41, R41, R10 ;  /* 0x0000000a29297220 */ /* 0x000fe20000400000 */
[----:B--2---:R-:W-:Y:S01]  /*0c30*/  FMUL R40, R19, R16 ;  /* 0x0000001013287220 */ /* 0x004fe20000400000 */
[----:B---3--:R-:W-:-:S04]  /*0c40*/  IMAD.WIDE R16, R38, 0x4, R30 ;  /* 0x0000000426107825 */ /* 0x008fc800078e021e */
[----:B------:R-:W-:Y:S01]  /*0c50*/  FMUL R40, R40, R11 ;  /* 0x0000000b28287220 */ /* 0x000fe20000400000 */
[----:B0-----:R-:W-:-:S04]  /*0c60*/  IMAD.WIDE R10, R38, 0x4, R26 ;  /* 0x00000004260a7825 */ /* 0x001fc800078e021a */
[----:B------:R-:W-:Y:S01]  /*0c70*/  FMUL R28, R28, R9 ;  /* 0x000000091c1c7220 */ /* 0x000fe20000400000 */
[----:B------:R-:W2:Y:S04]  /*0c80*/  LDG.E.EL.128 R16, desc[UR4][R16.64] ;  /* 0x0000000410107981 */ /* 0x000ea8000c2e1d00 */
[----:B------:R-:W2:Y:S01]  /*0c90*/  LDG.E.EL.128 R8, desc[UR4][R10.64] ;  /* 0x000000040a087981 */ /* 0x000ea2000c2e1d00 */
[----:B------:R-:W-:-:S04]  /*0ca0*/  IMAD.WIDE R44, R37, 0x4, R42 ;  /* 0x00000004252c7825 */ /* 0x000fc800078e022a */
[----:B------:R-:W-:-:S04]  /*0cb0*/  IMAD.WIDE R42, R37, 0x4, R26 ;  /* 0x00000004252a7825 */ /* 0x000fc800078e021a */
[----:B------:R-:W-:Y:S01]  /*0cc0*/  FADD R14, R29, -R33 ;  /* 0x800000211d0e7221 */ /* 0x000fe20000000000 */
[----:B------:R-:W-:-:S06]  /*0cd0*/  IMAD.WIDE R32, R37, 0x4, R30 ;  /* 0x0000000425207825 */ /* 0x000fcc00078e021e */
[----:B------:R-:W3:Y:S01]  /*0ce0*/  LDG.E.EL.128 R32, desc[UR4][R32.64] ;  /* 0x0000000420207981 */ /* 0x000ee2000c2e1d00 */
[----:B--2---:R-:W-:-:S03]  /*0cf0*/  FFMA R8, R8, R25, R16 ;  /* 0x0000001908087223 */ /* 0x004fc60000000010 */
[----:B------:R-:W2:Y:S01]  /*0d00*/  LDG.E.EL.128 R24, desc[UR4][R44.64] ;  /* 0x000000042c187981 */ /* 0x000ea2000c2e1d00 */
[----:B------:R-:W-:-:S03]  /*0d10*/  FFMA R9, R9, R28, R17 ;  /* 0x0000001c09097223 */ /* 0x000fc60000000011 */
[----:B------:R-:W3:Y:S01]  /*0d20*/  LDG.E.EL.128 R28, desc[UR4][R42.64] ;  /* 0x000000042a1c7981 */ /* 0x000ee2000c2e1d00 */
[----:B------:R-:W-:Y:S01]  /*0d30*/  FFMA R41, R10, R41, R18 ;  /* 0x000000290a297223 */ /* 0x000fe20000000012 */
[----:B------:R-:W-:Y:S01]  /*0d40*/  FFMA R40, R11, R40, R19 ;  /* 0x000000280b287223 */ /* 0x000fe20000000013 */
[----:B------:R-:W-:Y:S01]  /*0d50*/  FADD R23, R23, 9.9999997473787516356e-06 ;  /* 0x3727c5ac17177421 */ /* 0x000fe20000000000 */
[----:B------:R-:W-:Y:S01]  /*0d60*/  FSETP.GT.AND P6, PT, R3, -R8, PT ;  /* 0x800000080300720b */ /* 0x000fe20003fc4000 */
[----:B------:R-:W-:-:S12]  /*0d70*/  FADD R8, R8, R3 ;  /* 0x0000000308087221 */ /* 0x000fd80000000000 */
[----:B------:R-:W-:Y:S01]  /*0d80*/  @!P6 FMUL R8, R8, 0.10000000149011611938 ;  /* 0x3dcccccd0808e820 */ /* 0x000fe20000400000 */
[----:B--2---:R-:W-:Y:S01]  /*0d90*/  FADD R10, R24, 9.9999997473787516356e-06 ;  /* 0x3727c5ac180a7421 */ /* 0x004fe20000000000 */
[----:B------:R-:W-:-:S03]  /*0da0*/  FADD R25, R25, 9.9999997473787516356e-06 ;  /* 0x3727c5ac19197421 */ /* 0x000fc60000000000 */
[----:B------:R-:W0:Y:S08]  /*0db0*/  MUFU.SQRT R17, R10 ;  /* 0x0000000a00117308 */ /* 0x000e300000002000 */
[----:B------:R-:W1:Y:S01]  /*0dc0*/  MUFU.SQRT R11, R25 ;  /* 0x00000019000b7308 */ /* 0x000e620000002000 */
[C---:B0-----:R-:W-:Y:S02]  /*0dd0*/  FSETP.GT.AND P3, PT, R17.reuse, 8.50705917302346158658e+37, PT ;  /* 0x7e8000001100780b */ /* 0x041fe40003f64000 */
[----:B------:R-:W-:-:S02]  /*0de0*/  FSETP.GEU.AND P5, PT, R17, 1.175494350822287508e-38, PT ;  /* 0x008000001100780b */ /* 0x000fc40003fae000 */
[C---:B-1----:R-:W-:Y:S02]  /*0df0*/  FSETP.GT.AND P4, PT, R11.reuse, 8.50705917302346158658e+37, PT ;  /* 0x7e8000000b00780b */ /* 0x042fe40003f84000 */
[----:B------:R-:W-:-:S07]  /*0e00*/  FSETP.GEU.AND P0, PT, R11, 1.175494350822287508e-38, PT ;  /* 0x008000000b00780b */ /* 0x000fce0003f0e000 */
[----:B------:R-:W-:-:S04]  /*0e10*/  @P3 FMUL R17, R17, 0.25 ;  /* 0x3e80000011113820 */ /* 0x000fc80000400000 */
[----:B------:R-:W-:Y:S01]  /*0e20*/  @!P5 FMUL R17, R17, 16777216 ;  /* 0x4b8000001111d820 */ /* 0x000fe20000400000 */
[----:B------:R-:W-:Y:S01]  /*0e30*/  @P4 FMUL R11, R11, 0.25 ;  /* 0x3e8000000b0b4820 */ /* 0x000fe20000400000 */
[----:B------:R-:W0:Y:S03]  /*0e40*/  MUFU.SQRT R10, R23 ;  /* 0x00000017000a7308 */ /* 0x000e260000002000 */
[----:B------:R-:W-:Y:S01]  /*0e50*/  @!P0 FMUL R11, R11, 16777216 ;  /* 0x4b8000000b0b8820 */ /* 0x000fe20000400000 */
[----:B------:R-:W-:-:S04]  /*0e60*/  FADD R26, R26, 9.9999997473787516356e-06 ;  /* 0x3727c5ac1a1a7421 */ /* 0x000fc80000000000 */
[----:B------:R-:W-:Y:S01]  /*0e70*/  MUFU.RCP R16, R17 ;  /* 0x0000001100107308 */ /* 0x000fe20000001000 */
[----:B------:R-:W-:-:S07]  /*0e80*/  FSEL R18, R2, 1, P4 ;  /* 0x3f80000002127808 */ /* 0x000fce0002000000 */
[----:B------:R-:W1:Y:S01]  /*0e90*/  MUFU.RCP R17, R11 ;  /* 0x0000000b00117308 */ /* 0x000e620000001000 */
[----:B------:R-:W-:Y:S01]  /*0ea0*/  @!P0 FMUL R18, R18, 16777216 ;  /* 0x4b80000012128820 */ /* 0x000fe20000400000 */
[----:B------:R-:W-:-:S06]  /*0eb0*/  FSEL R19, R2, 1, P3 ;  /* 0x3f80000002137808 */ /* 0x000fcc0001800000 */
[----:B------:R-:W2:Y:S01]  /*0ec0*/  MUFU.SQRT R24, R26 ;  /* 0x0000001a00187308 */ /* 0x000ea20000002000 */
[----:B------:R-:W-:Y:S01]  /*0ed0*/  FADD R27, R27, 9.9999997473787516356e-06 ;  /* 0x3727c5ac1b1b7421 */ /* 0x000fe20000000000 */
[C---:B0-----:R-:W-:Y:S02]  /*0ee0*/  FSETP.GT.AND P3, PT, R10.reuse, 8.50705917302346158658e+37, PT ;  /* 0x7e8000000a00780b */ /* 0x041fe40003f64000 */
[----:B------:R-:W-:Y:S01]  /*0ef0*/  FSETP.GEU.AND P4, PT, R10, 1.175494350822287508e-38, PT ;  /* 0x008000000a00780b */ /* 0x000fe20003f8e000 */
[----:B-1----:R-:W-:-:S03]  /*0f00*/  FMUL R17, R17, R18 ;  /* 0x0000001211117220 */ /* 0x002fc60000400000 */
[----:B------:R-:W0:Y:S01]  /*0f10*/  MUFU.SQRT R18, R27 ;  /* 0x0000001b00127308 */ /* 0x000e220000002000 */
[----:B--2---:R-:W-:-:S06]  /*0f20*/  FSETP.GT.AND P1, PT, R24, 8.50705917302346158658e+37, PT ;  /* 0x7e8000001800780b */ /* 0x004fcc0003f24000 */
[----:B------:R-:W-:Y:S01]  /*0f30*/  @P3 FMUL R10, R10, 0.25 ;  /* 0x3e8000000a0a3820 */ /* 0x000fe20000400000 */
[----:B------:R-:W-:-:S03]  /*0f40*/  FSETP.GEU.AND P2, PT, R24, 1.175494350822287508e-38, PT ;  /* 0x008000001800780b */ /* 0x000fc60003f4e000 */
[----:B------:R-:W-:Y:S01]  /*0f50*/  @!P4 FMUL R10, R10, 16777216 ;  /* 0x4b8000000a0ac820 */ /* 0x000fe20000400000 */
[----:B------:R-:W-:Y:S02]  /*0f60*/  FSEL R26, R2, 1, P1 ;  /* 0x3f800000021a7808 */ /* 0x000fe40000800000 */
[----:B0-----:R-:W-:-:S03]  /*0f70*/  FSETP.GT.AND P0, PT, R18, 8.50705917302346158658e+37, PT ;  /* 0x7e8000001200780b */ /* 0x001fc60003f04000 */
[----:B------:R-:W0:Y:S01]  /*0f80*/  MUFU.RCP R10, R10 ;  /* 0x0000000a000a7308 */ /* 0x000e220000001000 */
[----:B------:R-:W-:Y:S01]  /*0f90*/  @P1 FMUL R24, R24, 0.25 ;  /* 0x3e80000018181820 */ /* 0x000fe20000400000 */
[----:B------:R-:W-:Y:S02]  /*0fa0*/  FSETP.GEU.AND P1, PT, R18, 1.175494350822287508e-38, PT ;  /* 0x008000001200780b */ /* 0x000fe40003f2e000 */
[----:B------:R-:W-:Y:S01]  /*0fb0*/  FSEL R11, R2, 1, P3 ;  /* 0x3f800000020b7808 */ /* 0x000fe20001800000 */
[----:B------:R-:W-:-:S05]  /*0fc0*/  @!P5 FMUL R19, R19, 16777216 ;  /* 0x4b8000001313d820 */ /* 0x000fca0000400000 */
[----:B------:R-:W-:Y:S01]  /*0fd0*/  @P0 FMUL R18, R18, 0.25 ;  /* 0x3e80000012120820 */ /* 0x000fe20000400000 */
[----:B------:R-:W-:Y:S01]  /*0fe0*/  @!P4 FMUL R11, R11, 16777216 ;  /* 0x4b8000000b0bc820 */ /* 0x000fe20000400000 */
[----:B------:R-:W-:-:S03]  /*0ff0*/  @!P2 FMUL R24, R24, 16777216 ;  /* 0x4b8000001818a820 */ /* 0x000fc60000400000 */
[----:B------:R-:W-:Y:S01]  /*1000*/  @!P1 FMUL R18, R18, 16777216 ;  /* 0x4b80000012129820 */ /* 0x000fe20000400000 */
[----:B0-----:R-:W-:Y:S01]  /*1010*/  FMUL R11, R10, R11 ;  /* 0x0000000b0a0b7220 */ /* 0x001fe20000400000 */
[----:B------:R-:W-:Y:S02]  /*1020*/  FMUL R16, R16, R19 ;  /* 0x0000001310107220 */ /* 0x000fe40000400000 */
[----:B------:R-:W0:Y:S01]  /*1030*/  MUFU.RCP R19, R24 ;  /* 0x0000001800137308 */ /* 0x000e220000001000 */
[----:B------:R-:W-:Y:S01]  /*1040*/  FMUL R12, R11, R12 ;  /* 0x0000000c0b0c7220 */ /* 0x000fe20000400000 */
[----:B------:R-:W-:Y:S01]  /*1050*/  @!P2 FMUL R26, R26, 16777216 ;  /* 0x4b8000001a1aa820 */ /* 0x000fe20000400000 */
[----:B------:R-:W1:Y:S05]  /*1060*/  LDC.64 R10, c[0x0][0x210] ;  /* 0x00008400ff0a7b82 */ /* 0x000e6a0000000a00 */
[----:B------:R-:W2:Y:S01]  /*1070*/  MUFU.RCP R18, R18 ;  /* 0x0000001200127308 */ /* 0x000ea20000001000 */
[----:B------:R-:W-:Y:S01]  /*1080*/  FFMA R7, R7, R12, R15 ;  /* 0x0000000c07077223 */ /* 0x000fe2000000000f */
[----:B------:R-:W-:-:S05]  /*1090*/  FSEL R15, R2, 1, P0 ;  /* 0x3f800000020f7808 */ /* 0x000fca0000000000 */
[----:B------:R-:W-:Y:S01]  /*10a0*/  @!P1 FMUL R15, R15, 16777216 ;  /* 0x4b8000000f0f9820 */ /* 0x000fe20000400000 */
[----:B0-----:R-:W-:Y:S01]  /*10b0*/  FMUL R19, R19, R26 ;  /* 0x0000001a13137220 */ /* 0x001fe20000400000 */
[----:B------:R-:W-:Y:S01]  /*10c0*/  FMUL R13, R16, R13 ;  /* 0x0000000d100d7220 */ /* 0x000fe20000400000 */
[----:B------:R-:W-:Y:S01]  /*10d0*/  FMUL R14, R17, R14 ;  /* 0x0000000e110e7220 */ /* 0x000fe20000400000 */
[----:B--2---:R-:W-:Y:S01]  /*10e0*/  FMUL R2, R18, R15 ;  /* 0x0000000f12027220 */ /* 0x004fe20000400000 */
[----:B------:R-:W-:-:S03]  /*10f0*/  FMUL R19, R19, R22 ;  /* 0x0000001613137220 */ /* 0x000fc60000400000 */
[----:B------:R-:W-:Y:S01]  /*1100*/  FMUL R2, R2, R39 ;  /* 0x0000002702027220 */ /* 0x000fe20000400000 */
[----:B---3--:R-:W-:Y:S01]  /*1110*/  FFMA R15, R28, R13, R32 ;  /* 0x0000000d1c0f7223 */ /* 0x008fe20000000020 */
[----:B------:R-:W-:Y:S01]  /*1120*/  FFMA R14, R29, R14, R33 ;  /* 0x0000000e1d0e7223 */ /* 0x000fe20000000021 */
[----:B------:R-:W-:Y:S01]  /*1130*/  FFMA R19, R30, R19, R34 ;  /* 0x000000131e137223 */ /* 0x000fe20000000022 */
[----:B------:R-:W-:Y:S01]  /*1140*/  FFMA R2, R31, R2, R35 ;  /* 0x000000021f027223 */ /* 0x000fe20000000023 */
[----:B------:R-:W-:Y:S02]  /*1150*/  FSETP.GT.AND P5, PT, R36, -R9, PT ;  /* 0x800000092400720b */ /* 0x000fe40003fa4000 */
[----:B------:R-:W-:Y:S02]  /*1160*/  FSETP.GT.AND P4, PT, R20, -R41, PT ;  /* 0x800000291400720b */ /* 0x000fe40003f84000 */
[----:B------:R-:W-:Y:S02]  /*1170*/  FSETP.GT.AND P3, PT, R21, -R40, PT ;  /* 0x800000281500720b */ /* 0x000fe40003f64000 */
[----:B------:R-:W-:-:S02]  /*1180*/  FSETP.GT.AND P2, PT, R4, -R15, PT ;  /* 0x8000000f0400720b */ /* 0x000fc40003f44000 */
[----:B------:R-:W-:Y:S02]  /*1190*/  FSETP.GT.AND P1, PT, R5, -R14, PT ;  /* 0x8000000e0500720b */ /* 0x000fe40003f24000 */
[----:B------:R-:W-:Y:S02]  /*11a0*/  FSETP.GT.AND P0, PT, R6, -R19, PT ;  /* 0x800000130600720b */ /* 0x000fe40003f04000 */
[----:B------:R-:W-:Y:S01]  /*11b0*/  FSETP.GT.AND P6, PT, R7, -R2, PT ;  /* 0x800000020700720b */ /* 0x000fe20003fc4000 */
[----:B-1----:R-:W-:-:S04]  /*11c0*/  IMAD.WIDE R12, R0, 0x4, R10 ;  /* 0x00000004000c7825 */ /* 0x002fc800078e020a */
[----:B------:R-:W-:Y:S01]  /*11d0*/  FADD R9, R9, R36 ;  /* 0x0000002409097221 */ /* 0x000fe20000000000 */
[----:B------:R-:W-:Y:S01]  /*11e0*/  FADD R10, R41, R20 ;  /* 0x00000014290a7221 */ /* 0x000fe20000000000 */
[----:B------:R-:W-:Y:S01]  /*11f0*/  FADD R11, R40, R21 ;  /* 0x00000015280b7221 */ /* 0x000fe20000000000 */
[----:B------:R-:W-:Y:S01]  /*1200*/  FADD R4, R15, R4 ;  /* 0x000000040f047221 */ /* 0x000fe20000000000 */
[----:B------:R-:W-:Y:S01]  /*1210*/  FADD R5, R14, R5 ;  /* 0x000000050e057221 */ /* 0x000fe20000000000 */
[----:B------:R-:W-:Y:S01]  /*1220*/  FADD R6, R19, R6 ;  /* 0x0000000613067221 */ /* 0x000fe20000000000 */
[----:B------:R-:W-:Y:S01]  /*1230*/  FADD R7, R2, R7 ;  /* 0x0000000702077221 */ /* 0x000fe20000000000 */
[----:B------:R-:W-:Y:S01]  /*1240*/  @!P5 FMUL R9, R9, 0.10000000149011611938 ;  /* 0x3dcccccd0909d820 */ /* 0x000fe20000400000 */
[----:B------:R-:W-:Y:S01]  /*1250*/  @!P4 FMUL R10, R10, 0.10000000149011611938 ;  /* 0x3dcccccd0a0ac820 */ /* 0x000fe20000400000 */
[----:B------:R-:W-:Y:S01]  /*1260*/  @!P3 FMUL R11, R11, 0.10000000149011611938 ;  /* 0x3dcccccd0b0bb820 */ /* 0x000fe20000400000 */
[----:B------:R-:W-:Y:S01]  /*1270*/  @!P2 FMUL R4, R4, 0.10000000149011611938 ;  /* 0x3dcccccd0404a820 */ /* 0x000fe20000400000 */
[----:B------:R-:W-:Y:S01]  /*1280*/  @!P1 FMUL R5, R5, 0.10000000149011611938 ;  /* 0x3dcccccd05059820 */ /* 0x000fe20000400000 */
[----:B------:R-:W-:Y:S01]  /*1290*/  @!P0 FMUL R6, R6, 0.10000000149011611938 ;  /* 0x3dcccccd06068820 */ /* 0x000fe20000400000 */
[----:B------:R-:W-:Y:S01]  /*12a0*/  @!P6 FMUL R7, R7, 0.10000000149011611938 ;  /* 0x3dcccccd0707e820 */ /* 0x000fe20000400000 */
[----:B------:R-:W-:Y:S04]  /*12b0*/  STG.E.128 desc[UR4][R12.64], R8 ;  /* 0x000000080c007986 */ /* 0x000fe8000c101d04 */
[----:B------:R-:W-:Y:S01]  /*12c0*/  STG.E.128 desc[UR4][R12.64+0x800], R4 ;  /* 0x000800040c007986 */ /* 0x000fe2000c101d04 */
[----:B------:R-:W-:Y:S05]  /*12d0*/  EXIT ;  /* 0x000000000000794d */ /* 0x000fea0003800000 */
.L_x_0:
[----:B------:R-:W-:-:S00]  /*12e0*/  BRA `(.L_x_0) ;  /* 0xfffffffc00fc7947 */ /* 0x000fc0000383ffff */
[----:B------:R-:W-:-:S00]  /*12f0*/  NOP ;  /* 0x0000000000007918 */ /* 0x000fc00000000000 */
        /* <DEDUP_REMOVED lines=8> */
.L_x_1:


//--------------------- .nv.global.init           --------------------------
	.section	.nv.global.init,"aw",@progbits
.nv.global.init:
	.type		_$_str,@object
	.size		_$_str,(_$_str_$_2 - _$_str)
_$_str:
        /*0000*/ 	.byte	0x5f, 0x5f, 0x43, 0x55, 0x44, 0x41, 0x5f, 0x46, 0x54, 0x5a, 0x00
	.type		_$_str_$_2,@object
	.size		_$_str_$_2,(.L_1 - _$_str_$_2)
_$_str_$_2:
        /*000b*/ 	.byte	0x5f, 0x5f, 0x43, 0x55, 0x44, 0x41, 0x5f, 0x50, 0x52, 0x45, 0x43, 0x5f, 0x53, 0x51, 0x52, 0x54
        /*001b*/ 	.byte	0x00
.L_1:


//--------------------- .nv.constant0.triton_poi_fused__native_batch_norm_legit_no_training_add_leaky_relu_19 --------------------------
	.section	.nv.constant0.triton_poi_fused__native_batch_norm_legit_no_training_add_leaky_relu_19,"a",@progbits
	.sectionflags	@""
	.align	4
.nv.constant0.triton_poi_fused__native_batch_norm_legit_no_training_add_leaky_relu_19:
	.zero		620
